//
// Generated by NVIDIA NVVM Compiler
//
// Compiler Build ID: CL-36424714
// Cuda compilation tools, release 13.0, V13.0.88
// Based on NVVM 20.0.0
//

.version 9.0
.target sm_100
.address_size 64

	// .globl	_Z8sort_gpuPfj

.visible .entry _Z8sort_gpuPfj(
	.param .u64 .ptr .align 1 _Z8sort_gpuPfj_param_0,
	.param .u32 _Z8sort_gpuPfj_param_1
)
{
	.reg .pred 	%p<6>;
	.reg .b32 	%r<15>;
	.reg .b32 	%f<3>;
	.reg .b64 	%rd<9>;

	ld.param.u64 	%rd4, [_Z8sort_gpuPfj_param_0];
	ld.param.u32 	%r8, [_Z8sort_gpuPfj_param_1];
	cvta.to.global.u64 	%rd1, %rd4;
	mov.u32 	%r9, %ctaid.x;
	mov.u32 	%r10, %ntid.x;
	mov.u32 	%r11, %tid.x;
	mad.lo.s32 	%r12, %r9, %r10, %r11;
	mul.lo.s32 	%r1, %r8, %r12;
	add.s32 	%r13, %r1, 1;
	add.s32 	%r3, %r1, %r8;
	setp.ge.u32 	%p1, %r13, %r3;
	@%p1 bra 	$L__BB0_6;
$L__BB0_1:
	setp.le.u32 	%p2, %r13, %r1;
	@%p2 bra 	$L__BB0_5;
	mul.wide.u32 	%rd5, %r13, 4;
	add.s64 	%rd6, %rd1, %rd5;
	ld.global.f32 	%f1, [%rd6];
	mov.u32 	%r14, %r13;
$L__BB0_3:
	mul.wide.u32 	%rd7, %r14, 4;
	add.s64 	%rd2, %rd1, %rd7;
	add.s32 	%r14, %r14, -1;
	mul.wide.u32 	%rd8, %r14, 4;
	add.s64 	%rd3, %rd1, %rd8;
	ld.global.f32 	%f2, [%rd3];
	setp.geu.f32 	%p3, %f1, %f2;
	@%p3 bra 	$L__BB0_5;
	st.global.f32 	[%rd2], %f2;
	st.global.f32 	[%rd3], %f1;
	setp.gt.u32 	%p4, %r14, %r1;
	@%p4 bra 	$L__BB0_3;
$L__BB0_5:
	add.s32 	%r13, %r13, 1;
	setp.ne.s32 	%p5, %r13, %r3;
	@%p5 bra 	$L__BB0_1;
$L__BB0_6:
	ret;

}


// ===== COMPILED SASS (sm_100) =====

	.target	sm_100

	.elftype	@"ET_EXEC"


//--------------------- .note.nv.tkinfo           --------------------------
	.section	.note.nv.tkinfo,"",@"SHT_NOTE"
	.sectionflags	@"SHF_NOTE_NV_TKINFO"
	.tkinfo
        /*0018*/ 	.word	0x00000002
        /*0030*/ 	.string	""
        /*0030*/ 	.string	"ptxas"
        /*0030*/ 	.string	"Cuda compilation tools, release 13.0, V13.0.88"
        /*0030*/ 	.string	"Build cuda_13.0.r13.0/compiler.36424714_0"
        /*0030*/ 	.string	"-arch sm_100 -m 64 "



//--------------------- .note.nv.cuinfo           --------------------------
	.section	.note.nv.cuinfo,"",@"SHT_NOTE"
	.sectionflags	@"SHF_NOTE_NV_CUINFO"
        /*0018*/ 	.short	0x0002
        /*001a*/ 	.short	0x0064
        /*001c*/ 	.short	0x0082
	.zero		2


//--------------------- .nv.info                  --------------------------
	.section	.nv.info,"",@"SHT_CUDA_INFO"
	.align	4


	//----- nvinfo : EIATTR_REGCOUNT
	.align		4
        /*0000*/ 	.byte	0x04, 0x2f
        /*0002*/ 	.short	(.L_1 - .L_0)
	.align		4
.L_0:
        /*0004*/ 	.word	index@(_Z8sort_gpuPfj)
        /*0008*/ 	.word	0x00000016


	//----- nvinfo : EIATTR_FRAME_SIZE
	.align		4
.L_1:
        /*000c*/ 	.byte	0x04, 0x11
        /*000e*/ 	.short	(.L_3 - .L_2)
	.align		4
.L_2:
        /*0010*/ 	.word	index@(_Z8sort_gpuPfj)
        /*0014*/ 	.word	0x00000000


	//----- nvinfo : EIATTR_MIN_STACK_SIZE
	.align		4
.L_3:
        /*0018*/ 	.byte	0x04, 0x12
        /*001a*/ 	.short	(.L_5 - .L_4)
	.align		4
.L_4:
        /*001c*/ 	.word	index@(_Z8sort_gpuPfj)
        /*0020*/ 	.word	0x00000000
.L_5:


//--------------------- .nv.compat                --------------------------
	.section	.nv.compat,"",@"SHT_CUDA_COMPAT_INFO"
	.align	4
        /*0000*/ 	.byte	0x02, 0x09, 0x00, 0x00, 0x02, 0x02, 0x01, 0x00, 0x02, 0x05, 0x05, 0x00, 0x03, 0x07, 0x01, 0x01
        /*0010*/ 	.byte	0x02, 0x03, 0x00, 0x00, 0x02, 0x06, 0x01, 0x00, 0x04, 0x0b, 0x08, 0x00, 0x09, 0x00, 0x00, 0x00
        /*0020*/ 	.byte	0x00, 0x00, 0x00, 0x00


//--------------------- .nv.info._Z8sort_gpuPfj   --------------------------
	.section	.nv.info._Z8sort_gpuPfj,"",@"SHT_CUDA_INFO"
	.sectionflags	@""
	.align	4


	//----- nvinfo : EIATTR_CUDA_API_VERSION
	.align		4
        /*0000*/ 	.byte	0x04, 0x37
        /*0002*/ 	.short	(.L_7 - .L_6)
.L_6:
        /*0004*/ 	.word	0x00000082


	//----- nvinfo : EIATTR_KPARAM_INFO
	.align		4
.L_7:
        /*0008*/ 	.byte	0x04, 0x17
        /*000a*/ 	.short	(.L_9 - .L_8)
.L_8:
        /*000c*/ 	.word	0x00000000
        /*0010*/ 	.short	0x0001
        /*0012*/ 	.short	0x0008
        /*0014*/ 	.byte	0x00, 0xf0, 0x11, 0x00


	//----- nvinfo : EIATTR_KPARAM_INFO
	.align		4
.L_9:
        /*0018*/ 	.byte	0x04, 0x17
        /*001a*/ 	.short	(.L_11 - .L_10)
.L_10:
        /*001c*/ 	.word	0x00000000
        /*0020*/ 	.short	0x0000
        /*0022*/ 	.short	0x0000
        /*0024*/ 	.byte	0x00, 0xf5, 0x21, 0x00


	//----- nvinfo : EIATTR_SPARSE_MMA_MASK
	.align		4
.L_11:
        /*0028*/ 	.byte	0x03, 0x50
        /*002a*/ 	.short	0x0000


	//----- nvinfo : EIATTR_MAXREG_COUNT
	.align		4
        /*002c*/ 	.byte	0x03, 0x1b
        /*002e*/ 	.short	0x00ff


	//----- nvinfo : EIATTR_MERCURY_ISA_VERSION
	.align		4
        /*0030*/ 	.byte	0x03, 0x5f
        /*0032*/ 	.short	0x0101


	//----- nvinfo : EIATTR_VRC_CTA_INIT_COUNT
	.align		4
        /*0034*/ 	.byte	0x02, 0x4a
	.zero		1
	.zero		1


	//----- nvinfo : EIATTR_EXIT_INSTR_OFFSETS
	.align		4
        /*0038*/ 	.byte	0x04, 0x1c
        /*003a*/ 	.short	(.L_13 - .L_12)


	//   ....[0]....
.L_12:
        /*003c*/ 	.word	0x000000a0


	//   ....[1]....
        /*0040*/ 	.word	0x000002c0


	//----- nvinfo : EIATTR_CRS_STACK_SIZE
	.align		4
.L_13:
        /*0044*/ 	.byte	0x04, 0x1e
        /*0046*/ 	.short	(.L_15 - .L_14)
.L_14:
        /*0048*/ 	.word	0x00000000


	//----- nvinfo : EIATTR_CBANK_PARAM_SIZE
	.align		4
.L_15:
        /*004c*/ 	.byte	0x03, 0x19
        /*004e*/ 	.short	0x000c


	//----- nvinfo : EIATTR_PARAM_CBANK
	.align		4
        /*0050*/ 	.byte	0x04, 0x0a
        /*0052*/ 	.short	(.L_17 - .L_16)
	.align		4
.L_16:
        /*0054*/ 	.word	index@(.nv.constant0._Z8sort_gpuPfj)
        /*0058*/ 	.short	0x0380
        /*005a*/ 	.short	0x000c


	//----- nvinfo : EIATTR_SW_WAR
	.align		4
.L_17:
        /*005c*/ 	.byte	0x04, 0x36
        /*005e*/ 	.short	(.L_19 - .L_18)
.L_18:
        /*0060*/ 	.word	0x00000008
.L_19:


//--------------------- .nv.callgraph             --------------------------
	.section	.nv.callgraph,"",@"SHT_CUDA_CALLGRAPH"
	.align	4
	.sectionentsize	8
	.align		4
        /*0000*/ 	.word	0x00000000
	.align		4
        /*0004*/ 	.word	0xffffffff
	.align		4
        /*0008*/ 	.word	0x00000000
	.align		4
        /*000c*/ 	.word	0xfffffffe
	.align		4
        /*0010*/ 	.word	0x00000000
	.align		4
        /*0014*/ 	.word	0xfffffffd
	.align		4
        /*0018*/ 	.word	0x00000000
	.align		4
        /*001c*/ 	.word	0xfffffffc


//--------------------- .text._Z8sort_gpuPfj      --------------------------
	.section	.text._Z8sort_gpuPfj,"ax",@progbits
	.align	128
        .global         _Z8sort_gpuPfj
        .type           _Z8sort_gpuPfj,@function
        .size           _Z8sort_gpuPfj,(.L_x_5 - _Z8sort_gpuPfj)
        .other          _Z8sort_gpuPfj,@"STO_CUDA_ENTRY STV_DEFAULT"
_Z8sort_gpuPfj:
.text._Z8sort_gpuPfj:
[----:B------:R-:W-:Y:S01]  /*0000*/  LDC R1, c[0x0][0x37c] ;  /* 0x0000df00ff017b82 */ /* 0x000fe20000000800 */
[----:B------:R-:W0:Y:S07]  /*0010*/  S2R R3, SR_TID.X ;  /* 0x0000000000037919 */ /* 0x000e2e0000002100 */
[----:B------:R-:W0:Y:S01]  /*0020*/  S2UR UR4, SR_CTAID.X ;  /* 0x00000000000479c3 */ /* 0x000e220000002500 */
[----:B------:R-:W1:Y:S07]  /*0030*/  LDCU UR5, c[0x0][0x388] ;  /* 0x00007100ff0577ac */ /* 0x000e6e0008000800 */
[----:B------:R-:W0:Y:S02]  /*0040*/  LDC R0, c[0x0][0x360] ;  /* 0x0000d800ff007b82 */ /* 0x000e240000000800 */
[----:B0-----:R-:W-:-:S04]  /*0050*/  IMAD R0, R0, UR4, R3 ;  /* 0x0000000400007c24 */ /* 0x001fc8000f8e0203 */
[----:B-1----:R-:W-:-:S04]  /*0060*/  IMAD R0, R0, UR5, RZ ;  /* 0x0000000500007c24 */ /* 0x002fc8000f8e02ff */
[C---:B------:R-:W-:Y:S02]  /*0070*/  VIADD R2, R0.reuse, 0x1 ;  /* 0x0000000100027836 */ /* 0x040fe40000000000 */
[----:B------:R-:W-:-:S05]  /*0080*/  VIADD R9, R0, UR5 ;  /* 0x0000000500097c36 */ /* 0x000fca0008000000 */
[----:B------:R-:W-:-:S13]  /*0090*/  ISETP.GE.U32.AND P0, PT, R2, R9, PT ;  /* 0x000000090200720c */ /* 0x000fda0003f06070 */
[----:B------:R-:W-:Y:S05]  /*00a0*/  @P0 EXIT ;  /* 0x000000000000094d */ /* 0x000fea0003800000 */
[----:B------:R-:W0:Y:S01]  /*00b0*/  LDC.64 R18, c[0x0][0x358] ;  /* 0x0000d600ff127b82 */ /* 0x000e220000000a00 */
[----:B------:R-:W-:-:S07]  /*00c0*/  IMAD.MOV.U32 R11, RZ, RZ, R2 ;  /* 0x000000ffff0b7224 */ /* 0x000fce00078e0002 */
.L_x_3:
[----:B------:R-:W-:Y:S01]  /*00d0*/  ISETP.GT.U32.AND P0, PT, R11, R0, PT ;  /* 0x000000000b00720c */ /* 0x000fe20003f04070 */
[----:B------:R-:W-:-:S12]  /*00e0*/  BSSY.RECONVERGENT B0, `(.L_x_0) ;  /* 0x000001a000007945 */ /* 0x000fd80003800200 */
[----:B--2---:R-:W-:Y:S05]  /*00f0*/  @!P0 BRA `(.L_x_1) ;  /* 0x0000000000608947 */ /* 0x004fea0003800000 */
[----:B------:R-:W1:Y:S01]  /*0100*/  LDC.64 R2, c[0x0][0x380] ;  /* 0x0000e000ff027b82 */ /* 0x000e620000000a00 */
[----:B0-----:R-:W-:Y:S02]  /*0110*/  R2UR UR4, R18 ;  /* 0x00000000120472ca */ /* 0x001fe400000e0000 */
[----:B------:R-:W-:-:S05]  /*0120*/  R2UR UR5, R19 ;  /* 0x00000000130572ca */ /* 0x000fca00000e0000 */
[----:B------:R-:W0:Y:S01]  /*0130*/  LDC.64 R6, c[0x0][0x380] ;  /* 0x0000e000ff067b82 */ /* 0x000e220000000a00 */
[----:B-1----:R-:W-:-:S07]  /*0140*/  IMAD.WIDE.U32 R2, R11, 0x4, R2 ;  /* 0x000000040b027825 */ /* 0x002fce00078e0002 */
[----:B------:R1:W5:Y:S01]  /*0150*/  LDG.E R17, desc[UR4][R2.64] ;  /* 0x0000000402117981 */ /* 0x000362000c1e1900 */
[----:B------:R-:W-:-:S07]  /*0160*/  IMAD.MOV.U32 R13, RZ, RZ, R11 ;  /* 0x000000ffff0d7224 */ /* 0x000fce00078e000b */
.L_x_2:
[----:B------:R-:W-:Y:S01]  /*0170*/  R2UR UR4, R18 ;  /* 0x00000000120472ca */ /* 0x000fe200000e0000 */
[----:B------:R-:W-:Y:S01]  /*0180*/  VIADD R15, R13, 0xffffffff ;  /* 0xffffffff0d0f7836 */ /* 0x000fe20000000000 */
[----:B------:R-:W-:-:S03]  /*0190*/  R2UR UR5, R19 ;  /* 0x00000000130572ca */ /* 0x000fc600000e0000 */
[----:B0-2---:R-:W-:-:S10]  /*01a0*/  IMAD.WIDE.U32 R4, R15, 0x4, R6 ;  /* 0x000000040f047825 */ /* 0x005fd400078e0006 */
[----:B------:R-:W2:Y:S01]  /*01b0*/  LDG.E R8, desc[UR4][R4.64] ;  /* 0x0000000404087981 */ /* 0x000ea2000c1e1900 */
[----:B-1----:R-:W-:Y:S01]  /*01c0*/  IMAD.WIDE.U32 R2, R13, 0x4, R6 ;  /* 0x000000040d027825 */ /* 0x002fe200078e0006 */
[----:B--2--5:R-:W-:-:S13]  /*01d0*/  FSETP.GEU.AND P0, PT, R17, R8, PT ;  /* 0x000000081100720b */ /* 0x024fda0003f0e000 */
[----:B------:R-:W-:Y:S05]  /*01e0*/  @P0 BRA `(.L_x_1) ;  /* 0x0000000000240947 */ /* 0x000fea0003800000 */
[----:B------:R-:W-:Y:S01]  /*01f0*/  IMAD.MOV.U32 R13, RZ, RZ, R15 ;  /* 0x000000ffff0d7224 */ /* 0x000fe200078e000f */
[C---:B------:R-:W-:Y:S02]  /*0200*/  R2UR UR4, R18.reuse ;  /* 0x00000000120472ca */ /* 0x040fe400000e0000 */
[C---:B------:R-:W-:Y:S02]  /*0210*/  R2UR UR5, R19.reuse ;  /* 0x00000000130572ca */ /* 0x040fe400000e0000 */
[----:B------:R-:W-:Y:S02]  /*0220*/  R2UR UR6, R18 ;  /* 0x00000000120672ca */ /* 0x000fe400000e0000 */
[----:B------:R-:W-:Y:S02]  /*0230*/  R2UR UR7, R19 ;  /* 0x00000000130772ca */ /* 0x000fe400000e0000 */
[----:B------:R-:W-:-:S07]  /*0240*/  ISETP.GT.U32.AND P0, PT, R13, R0, PT ;  /* 0x000000000d00720c */ /* 0x000fce0003f04070 */
[----:B------:R2:W-:Y:S04]  /*0250*/  STG.E desc[UR4][R2.64], R8 ;  /* 0x0000000802007986 */ /* 0x0005e8000c101904 */
[----:B------:R2:W-:Y:S02]  /*0260*/  STG.E desc[UR6][R4.64], R17 ;  /* 0x0000001104007986 */ /* 0x0005e4000c101906 */
[----:B------:R-:W-:Y:S05]  /*0270*/  @P0 BRA `(.L_x_2) ;  /* 0xfffffffc00bc0947 */ /* 0x000fea000383ffff */
.L_x_1:
[----:B------:R-:W-:Y:S05]  /*0280*/  BSYNC.RECONVERGENT B0 ;  /* 0x0000000000007941 */ /* 0x000fea0003800200 */
.L_x_0:
[----:B------:R-:W-:-:S05]  /*0290*/  VIADD R11, R11, 0x1 ;  /* 0x000000010b0b7836 */ /* 0x000fca0000000000 */
[----:B------:R-:W-:-:S13]  /*02a0*/  ISETP.NE.AND P0, PT, R11, R9, PT ;  /* 0x000000090b00720c */ /* 0x000fda0003f05270 */
[----:B------:R-:W-:Y:S05]  /*02b0*/  @P0 BRA `(.L_x_3) ;  /* 0xfffffffc00840947 */ /* 0x000fea000383ffff */
[----:B------:R-:W-:Y:S05]  /*02c0*/  EXIT ;  /* 0x000000000000794d */ /* 0x000fea0003800000 */
.L_x_4:
[----:B------:R-:W-:-:S00]  /*02d0*/  BRA `(.L_x_4) ;  /* 0xfffffffc00fc7947 */ /* 0x000fc0000383ffff */
[----:B------:R-:W-:-:S00]  /*02e0*/  NOP ;  /* 0x0000000000007918 */ /* 0x000fc00000000000 */
        /* <DEDUP_REMOVED lines=9> */
.L_x_5:


//--------------------- .nv.shared.reserved.0     --------------------------
	.section	.nv.shared.reserved.0,"aw",@nobits
	.weak		__nv_reservedSMEM_offset_0_alias
	.size		__nv_reservedSMEM_offset_0_alias, 0, 64
	.other		__nv_reservedSMEM_offset_0_alias,@"STO_CUDA_RESERVED_SHARED STV_DEFAULT"
__nv_reservedSMEM_offset_0_alias:
	.zero		0
	.zero		64


//--------------------- .nv.constant0._Z8sort_gpuPfj --------------------------
	.section	.nv.constant0._Z8sort_gpuPfj,"a",@progbits
	.sectionflags	@""
	.align	4
.nv.constant0._Z8sort_gpuPfj:
	.zero		908


//--------------------- SYMBOLS --------------------------

	.type		.nv.reservedSmem.offset0,@object
	.size		.nv.reservedSmem.offset0,0x4
